//
// Generated by NVIDIA NVVM Compiler
//
// Compiler Build ID: CL-36424714
// Cuda compilation tools, release 13.0, V13.0.88
// Based on NVVM 20.0.0
//

.version 9.0
.target sm_100
.address_size 64

	// .globl	_Z13llamadaCelulaPii

.visible .entry _Z13llamadaCelulaPii(
	.param .u64 .ptr .align 1 _Z13llamadaCelulaPii_param_0,
	.param .u32 _Z13llamadaCelulaPii_param_1
)
{
	.reg .pred 	%p<2>;
	.reg .b32 	%r<7>;
	.reg .b64 	%rd<5>;

	ld.param.u64 	%rd1, [_Z13llamadaCelulaPii_param_0];
	cvta.to.global.u64 	%rd2, %rd1;
	mov.u32 	%r1, %tid.x;
	mov.u32 	%r2, %tid.y;
	mov.u32 	%r3, %ntid.x;
	mad.lo.s32 	%r4, %r1, %r3, %r2;
	mul.wide.u32 	%rd3, %r4, 4;
	add.s64 	%rd4, %rd2, %rd3;
	ld.global.u32 	%r5, [%rd4];
	setp.eq.s32 	%p1, %r5, 0;
	selp.u32 	%r6, 1, 0, %p1;
	st.global.u32 	[%rd4], %r6;
	bar.sync 	0;
	ret;

}


// ===== COMPILED SASS (sm_100) =====

	.target	sm_100

	.elftype	@"ET_EXEC"


//--------------------- .note.nv.tkinfo           --------------------------
	.section	.note.nv.tkinfo,"",@"SHT_NOTE"
	.sectionflags	@"SHF_NOTE_NV_TKINFO"
	.tkinfo
        /*0018*/ 	.word	0x00000002
        /*0030*/ 	.string	""
        /*0030*/ 	.string	"ptxas"
        /*0030*/ 	.string	"Cuda compilation tools, release 13.0, V13.0.88"
        /*0030*/ 	.string	"Build cuda_13.0.r13.0/compiler.36424714_0"
        /*0030*/ 	.string	"-arch sm_100 -m 64 "



//--------------------- .note.nv.cuinfo           --------------------------
	.section	.note.nv.cuinfo,"",@"SHT_NOTE"
	.sectionflags	@"SHF_NOTE_NV_CUINFO"
        /*0018*/ 	.short	0x0002
        /*001a*/ 	.short	0x0064
        /*001c*/ 	.short	0x0082
	.zero		2


//--------------------- .nv.info                  --------------------------
	.section	.nv.info,"",@"SHT_CUDA_INFO"
	.align	4


	//----- nvinfo : EIATTR_REGCOUNT
	.align		4
        /*0000*/ 	.byte	0x04, 0x2f
        /*0002*/ 	.short	(.L_1 - .L_0)
	.align		4
.L_0:
        /*0004*/ 	.word	index@(_Z13llamadaCelulaPii)
        /*0008*/ 	.word	0x00000008


	//----- nvinfo : EIATTR_FRAME_SIZE
	.align		4
.L_1:
        /*000c*/ 	.byte	0x04, 0x11
        /*000e*/ 	.short	(.L_3 - .L_2)
	.align		4
.L_2:
        /*0010*/ 	.word	index@(_Z13llamadaCelulaPii)
        /*0014*/ 	.word	0x00000000


	//----- nvinfo : EIATTR_MIN_STACK_SIZE
	.align		4
.L_3:
        /*0018*/ 	.byte	0x04, 0x12
        /*001a*/ 	.short	(.L_5 - .L_4)
	.align		4
.L_4:
        /*001c*/ 	.word	index@(_Z13llamadaCelulaPii)
        /*0020*/ 	.word	0x00000000
.L_5:


//--------------------- .nv.compat                --------------------------
	.section	.nv.compat,"",@"SHT_CUDA_COMPAT_INFO"
	.align	4
        /*0000*/ 	.byte	0x02, 0x09, 0x00, 0x00, 0x02, 0x02, 0x01, 0x00, 0x02, 0x05, 0x05, 0x00, 0x03, 0x07, 0x01, 0x01
        /*0010*/ 	.byte	0x02, 0x03, 0x00, 0x00, 0x02, 0x06, 0x01, 0x00, 0x04, 0x0b, 0x08, 0x00, 0x09, 0x00, 0x00, 0x00
        /*0020*/ 	.byte	0x00, 0x00, 0x00, 0x00


//--------------------- .nv.info._Z13llamadaCelulaPii --------------------------
	.section	.nv.info._Z13llamadaCelulaPii,"",@"SHT_CUDA_INFO"
	.sectionflags	@""
	.align	4


	//----- nvinfo : EIATTR_CUDA_API_VERSION
	.align		4
        /*0000*/ 	.byte	0x04, 0x37
        /*0002*/ 	.short	(.L_7 - .L_6)
.L_6:
        /*0004*/ 	.word	0x00000082


	//----- nvinfo : EIATTR_KPARAM_INFO
	.align		4
.L_7:
        /*0008*/ 	.byte	0x04, 0x17
        /*000a*/ 	.short	(.L_9 - .L_8)
.L_8:
        /*000c*/ 	.word	0x00000000
        /*0010*/ 	.short	0x0001
        /*0012*/ 	.short	0x0008
        /*0014*/ 	.byte	0x00, 0xf0, 0x11, 0x00


	//----- nvinfo : EIATTR_KPARAM_INFO
	.align		4
.L_9:
        /*0018*/ 	.byte	0x04, 0x17
        /*001a*/ 	.short	(.L_11 - .L_10)
.L_10:
        /*001c*/ 	.word	0x00000000
        /*0020*/ 	.short	0x0000
        /*0022*/ 	.short	0x0000
        /*0024*/ 	.byte	0x00, 0xf5, 0x21, 0x00


	//----- nvinfo : EIATTR_SPARSE_MMA_MASK
	.align		4
.L_11:
        /*0028*/ 	.byte	0x03, 0x50
        /*002a*/ 	.short	0x0000


	//----- nvinfo : EIATTR_MAXREG_COUNT
	.align		4
        /*002c*/ 	.byte	0x03, 0x1b
        /*002e*/ 	.short	0x00ff


	//----- nvinfo : EIATTR_NUM_BARRIERS
	.align		4
        /*0030*/ 	.byte	0x02, 0x4c
        /*0032*/ 	.byte	0x01
	.zero		1


	//----- nvinfo : EIATTR_MERCURY_ISA_VERSION
	.align		4
        /*0034*/ 	.byte	0x03, 0x5f
        /*0036*/ 	.short	0x0101


	//----- nvinfo : EIATTR_VRC_CTA_INIT_COUNT
	.align		4
        /*0038*/ 	.byte	0x02, 0x4a
	.zero		1
	.zero		1


	//----- nvinfo : EIATTR_EXIT_INSTR_OFFSETS
	.align		4
        /*003c*/ 	.byte	0x04, 0x1c
        /*003e*/ 	.short	(.L_13 - .L_12)


	//   ....[0]....
.L_12:
        /*0040*/ 	.word	0x000000d0


	//----- nvinfo : EIATTR_CBANK_PARAM_SIZE
	.align		4
.L_13:
        /*0044*/ 	.byte	0x03, 0x19
        /*0046*/ 	.short	0x000c


	//----- nvinfo : EIATTR_PARAM_CBANK
	.align		4
        /*0048*/ 	.byte	0x04, 0x0a
        /*004a*/ 	.short	(.L_15 - .L_14)
	.align		4
.L_14:
        /*004c*/ 	.word	index@(.nv.constant0._Z13llamadaCelulaPii)
        /*0050*/ 	.short	0x0380
        /*0052*/ 	.short	0x000c


	//----- nvinfo : EIATTR_SW_WAR
	.align		4
.L_15:
        /*0054*/ 	.byte	0x04, 0x36
        /*0056*/ 	.short	(.L_17 - .L_16)
.L_16:
        /*0058*/ 	.word	0x00000008
.L_17:


//--------------------- .nv.callgraph             --------------------------
	.section	.nv.callgraph,"",@"SHT_CUDA_CALLGRAPH"
	.align	4
	.sectionentsize	8
	.align		4
        /*0000*/ 	.word	0x00000000
	.align		4
        /*0004*/ 	.word	0xffffffff
	.align		4
        /*0008*/ 	.word	0x00000000
	.align		4
        /*000c*/ 	.word	0xfffffffe
	.align		4
        /*0010*/ 	.word	0x00000000
	.align		4
        /*0014*/ 	.word	0xfffffffd
	.align		4
        /*0018*/ 	.word	0x00000000
	.align		4
        /*001c*/ 	.word	0xfffffffc


//--------------------- .text._Z13llamadaCelulaPii --------------------------
	.section	.text._Z13llamadaCelulaPii,"ax",@progbits
	.align	128
        .global         _Z13llamadaCelulaPii
        .type           _Z13llamadaCelulaPii,@function
        .size           _Z13llamadaCelulaPii,(.L_x_1 - _Z13llamadaCelulaPii)
        .other          _Z13llamadaCelulaPii,@"STO_CUDA_ENTRY STV_DEFAULT"
_Z13llamadaCelulaPii:
.text._Z13llamadaCelulaPii:
[----:B------:R-:W-:Y:S01]  /*0000*/  LDC R1, c[0x0][0x37c] ;  /* 0x0000df00ff017b82 */ /* 0x000fe20000000800 */
[----:B------:R-:W0:Y:S07]  /*0010*/  S2R R5, SR_TID.X ;  /* 0x0000000000057919 */ /* 0x000e2e0000002100 */
[----:B------:R-:W1:Y:S01]  /*0020*/  LDC.64 R2, c[0x0][0x380] ;  /* 0x0000e000ff027b82 */ /* 0x000e620000000a00 */
[----:B------:R-:W0:Y:S01]  /*0030*/  LDCU UR6, c[0x0][0x360] ;  /* 0x00006c00ff0677ac */ /* 0x000e220008000800 */
[----:B------:R-:W0:Y:S01]  /*0040*/  S2R R0, SR_TID.Y ;  /* 0x0000000000007919 */ /* 0x000e220000002200 */
[----:B------:R-:W2:Y:S01]  /*0050*/  LDCU.64 UR4, c[0x0][0x358] ;  /* 0x00006b00ff0477ac */ /* 0x000ea20008000a00 */
[----:B0-----:R-:W-:-:S04]  /*0060*/  IMAD R5, R5, UR6, R0 ;  /* 0x0000000605057c24 */ /* 0x001fc8000f8e0200 */
[----:B-1----:R-:W-:-:S05]  /*0070*/  IMAD.WIDE.U32 R2, R5, 0x4, R2 ;  /* 0x0000000405027825 */ /* 0x002fca00078e0002 */
[----:B--2---:R-:W2:Y:S02]  /*0080*/  LDG.E R0, desc[UR4][R2.64] ;  /* 0x0000000402007981 */ /* 0x004ea4000c1e1900 */
[----:B--2---:R-:W-:-:S04]  /*0090*/  ISETP.NE.AND P0, PT, R0, RZ, PT ;  /* 0x000000ff0000720c */ /* 0x004fc80003f05270 */
[----:B------:R-:W-:-:S05]  /*00a0*/  SEL R5, RZ, 0x1, P0 ;  /* 0x00000001ff057807 */ /* 0x000fca0000000000 */
[----:B------:R-:W-:Y:S01]  /*00b0*/  STG.E desc[UR4][R2.64], R5 ;  /* 0x0000000502007986 */ /* 0x000fe2000c101904 */
[----:B------:R-:W-:Y:S06]  /*00c0*/  BAR.SYNC.DEFER_BLOCKING 0x0 ;  /* 0x0000000000007b1d */ /* 0x000fec0000010000 */
[----:B------:R-:W-:Y:S05]  /*00d0*/  EXIT ;  /* 0x000000000000794d */ /* 0x000fea0003800000 */
.L_x_0:
[----:B------:R-:W-:-:S00]  /*00e0*/  BRA `(.L_x_0) ;  /* 0xfffffffc00fc7947 */ /* 0x000fc0000383ffff */
[----:B------:R-:W-:-:S00]  /*00f0*/  NOP ;  /* 0x0000000000007918 */ /* 0x000fc00000000000 */
        /* <DEDUP_REMOVED lines=8> */
.L_x_1:


//--------------------- .nv.shared.reserved.0     --------------------------
	.section	.nv.shared.reserved.0,"aw",@nobits
	.weak		__nv_reservedSMEM_offset_0_alias
	.size		__nv_reservedSMEM_offset_0_alias, 0, 64
	.other		__nv_reservedSMEM_offset_0_alias,@"STO_CUDA_RESERVED_SHARED STV_DEFAULT"
__nv_reservedSMEM_offset_0_alias:
	.zero		0
	.zero		64


//--------------------- .nv.constant0._Z13llamadaCelulaPii --------------------------
	.section	.nv.constant0._Z13llamadaCelulaPii,"a",@progbits
	.sectionflags	@""
	.align	4
.nv.constant0._Z13llamadaCelulaPii:
	.zero		908


//--------------------- SYMBOLS --------------------------

	.type		.nv.reservedSmem.offset0,@object
	.size		.nv.reservedSmem.offset0,0x4
